	.headerflags	@"EF_CUDA_TEXMODE_UNIFIED EF_CUDA_64BIT_ADDRESS EF_CUDA_ACCELERATORS EF_CUDA_SM90 EF_CUDA_VIRTUAL_SM(EF_CUDA_SM90)"
	.elftype	@"ET_EXEC"


//--------------------- .nv.info                  --------------------------
	.section	.nv.info,"",@"SHT_CUDA_INFO"
	.align	4


	//----- nvinfo : EIATTR_REGCOUNT
	.align		4
        /*0000*/ 	.byte	0x04, 0x2f
        /*0002*/ 	.short	(.L_1 - .L_0)
	.align		4
.L_0:
        /*0004*/ 	.word	index@(triton_poi_fused__to_copy_1)
        /*0008*/ 	.word	0x00000008


	//----- nvinfo : EIATTR_MIN_STACK_SIZE
	.align		4
.L_1:
        /*000c*/ 	.byte	0x04, 0x12
        /*000e*/ 	.short	(.L_3 - .L_2)
	.align		4
.L_2:
        /*0010*/ 	.word	index@(triton_poi_fused__to_copy_1)
        /*0014*/ 	.word	0x00000000


	//----- nvinfo : EIATTR_FRAME_SIZE
	.align		4
.L_3:
        /*0018*/ 	.byte	0x04, 0x11
        /*001a*/ 	.short	(.L_5 - .L_4)
	.align		4
.L_4:
        /*001c*/ 	.word	index@(triton_poi_fused__to_copy_1)
        /*0020*/ 	.word	0x00000000


	//----- nvinfo : EIATTR_MIN_STACK_SIZE
	.align		4
.L_5:
        /*0024*/ 	.byte	0x04, 0x12
        /*0026*/ 	.short	(.L_7 - .L_6)
	.align		4
.L_6:
        /*0028*/ 	.word	index@(triton_poi_fused__to_copy_1)
        /*002c*/ 	.word	0x00000000
.L_7:


//--------------------- .nv.info.triton_poi_fused__to_copy_1 --------------------------
	.section	.nv.info.triton_poi_fused__to_copy_1,"",@"SHT_CUDA_INFO"
	.sectionflags	@""
	.align	4


	//----- nvinfo : EIATTR_CUDA_API_VERSION
	.align		4
        /*0000*/ 	.byte	0x04, 0x37
        /*0002*/ 	.short	(.L_9 - .L_8)
.L_8:
        /*0004*/ 	.word	0x0000007c


	//----- nvinfo : EIATTR_KPARAM_INFO
	.align		4
.L_9:
        /*0008*/ 	.byte	0x04, 0x17
        /*000a*/ 	.short	(.L_11 - .L_10)
.L_10:
        /*000c*/ 	.word	0x00000000
        /*0010*/ 	.short	0x0002
        /*0012*/ 	.short	0x0010
        /*0014*/ 	.byte	0x00, 0xf4, 0x21, 0x00


	//----- nvinfo : EIATTR_KPARAM_INFO
	.align		4
.L_11:
        /*0018*/ 	.byte	0x04, 0x17
        /*001a*/ 	.short	(.L_13 - .L_12)
.L_12:
        /*001c*/ 	.word	0x00000000
        /*0020*/ 	.short	0x0001
        /*0022*/ 	.short	0x0008
        /*0024*/ 	.byte	0x00, 0xf0, 0x11, 0x00


	//----- nvinfo : EIATTR_KPARAM_INFO
	.align		4
.L_13:
        /*0028*/ 	.byte	0x04, 0x17
        /*002a*/ 	.short	(.L_15 - .L_14)
.L_14:
        /*002c*/ 	.word	0x00000000
        /*0030*/ 	.short	0x0000
        /*0032*/ 	.short	0x0000
        /*0034*/ 	.byte	0x00, 0xf4, 0x21, 0x00


	//----- nvinfo : EIATTR_SPARSE_MMA_MASK
	.align		4
.L_15:
        /*0038*/ 	.byte	0x03, 0x50
        /*003a*/ 	.short	0x0000


	//----- nvinfo : EIATTR_MAXREG_COUNT
	.align		4
        /*003c*/ 	.byte	0x03, 0x1b
        /*003e*/ 	.short	0x00ff


	//----- nvinfo : EIATTR_EXIT_INSTR_OFFSETS
	.align		4
        /*0040*/ 	.byte	0x04, 0x1c
        /*0042*/ 	.short	(.L_17 - .L_16)


	//   ....[0]....
.L_16:
        /*0044*/ 	.word	0x000000f0


	//   ....[1]....
        /*0048*/ 	.word	0x00000120


	//----- nvinfo : EIATTR_REQNTID
	.align		4
.L_17:
        /*004c*/ 	.byte	0x04, 0x10
        /*004e*/ 	.short	(.L_19 - .L_18)
.L_18:
        /*0050*/ 	.word	0x00000020
        /*0054*/ 	.word	0x00000001
        /*0058*/ 	.word	0x00000001


	//----- nvinfo : EIATTR_CBANK_PARAM_SIZE
	.align		4
.L_19:
        /*005c*/ 	.byte	0x03, 0x19
        /*005e*/ 	.short	0x0018


	//----- nvinfo : EIATTR_PARAM_CBANK
	.align		4
        /*0060*/ 	.byte	0x04, 0x0a
        /*0062*/ 	.short	(.L_21 - .L_20)
	.align		4
.L_20:
        /*0064*/ 	.word	index@(.nv.constant0.triton_poi_fused__to_copy_1)
        /*0068*/ 	.short	0x0210
        /*006a*/ 	.short	0x0018


	//----- nvinfo : EIATTR_SW_WAR
	.align		4
.L_21:
        /*006c*/ 	.byte	0x04, 0x36
        /*006e*/ 	.short	(.L_23 - .L_22)
.L_22:
        /*0070*/ 	.word	0x00000008
.L_23:


//--------------------- .nv.callgraph             --------------------------
	.section	.nv.callgraph,"",@"SHT_CUDA_CALLGRAPH"
	.align	4
	.sectionentsize	8
	.align		4
        /*0000*/ 	.word	0x00000000
	.align		4
        /*0004*/ 	.word	0xffffffff
	.align		4
        /*0008*/ 	.word	0x00000000
	.align		4
        /*000c*/ 	.word	0xfffffffe
	.align		4
        /*0010*/ 	.word	0x00000000
	.align		4
        /*0014*/ 	.word	0xfffffffd
	.align		4
        /*0018*/ 	.word	0x00000000
	.align		4
        /*001c*/ 	.word	0xfffffffc


//--------------------- .text.triton_poi_fused__to_copy_1 --------------------------
	.section	.text.triton_poi_fused__to_copy_1,"ax",@progbits
	.align	128
        .global         triton_poi_fused__to_copy_1
        .type           triton_poi_fused__to_copy_1,@function
        .size           triton_poi_fused__to_copy_1,(.L_x_1 - triton_poi_fused__to_copy_1)
        .other          triton_poi_fused__to_copy_1,@"STO_CUDA_ENTRY STV_DEFAULT"
triton_poi_fused__to_copy_1:
.text.triton_poi_fused__to_copy_1:
[----:B------:R-:W0:Y:S02]  /*0000*/  LDC R1, c[0x0][0x28] ;  /* 0x00000a00ff017b82 */ /* 0x000e240000000800 */
[----:B------:R-:W1:Y:S01]  /*0010*/  S2R R0, SR_TID.X ;  /* 0x0000000000007919 */ /* 0x000e620000002100 */
[----:B------:R-:W2:Y:S01]  /*0020*/  LDC.64 R2, c[0x0][0x210] ;  /* 0x00008400ff027b82 */ /* 0x000ea20000000a00 */
[----:B------:R-:W-:Y:S01]  /*0030*/  ULDC UR4, c[0x0][0x218] ;  /* 0x0000860000047ab9 */ /* 0x000fe20000000800 */
[----:B------:R-:W3:Y:S01]  /*0040*/  S2R R5, SR_CTAID.X ;  /* 0x0000000000057919 */ /* 0x000ee20000002500 */
[----:B-1----:R-:W-:-:S05]  /*0050*/  IMAD.SHL.U32 R0, R0, 0x2, RZ ;  /* 0x0000000200007824 */ /* 0x002fca00078e00ff */
[----:B------:R-:W-:-:S05]  /*0060*/  LOP3.LUT R0, R0, 0x3e, RZ, 0xc0, !PT ;  /* 0x0000003e00007812 */ /* 0x000fca00078ec0ff */
[----:B---3--:R-:W-:-:S04]  /*0070*/  IMAD R5, R5, 0x40, R0 ;  /* 0x0000004005057824 */ /* 0x008fc800078e0200 */
[C---:B------:R-:W-:Y:S01]  /*0080*/  VIADD R0, R5.reuse, 0x1 ;  /* 0x0000000105007836 */ /* 0x040fe20000000000 */
[C---:B------:R-:W-:Y:S01]  /*0090*/  ISETP.GE.AND P0, PT, R5.reuse, UR4, PT ;  /* 0x0000000405007c0c */ /* 0x040fe2000bf06270 */
[----:B--2---:R-:W-:Y:S01]  /*00a0*/  IMAD.WIDE R2, R5, 0x4, R2 ;  /* 0x0000000405027825 */ /* 0x004fe200078e0202 */
[----:B------:R-:W-:Y:S02]  /*00b0*/  I2FP.F32.S32 R5, R5 ;  /* 0x0000000500057245 */ /* 0x000fe40000201400 */
[----:B------:R-:W-:Y:S01]  /*00c0*/  ISETP.GE.AND P1, PT, R0, UR4, PT ;  /* 0x0000000400007c0c */ /* 0x000fe2000bf26270 */
[----:B------:R-:W-:-:S08]  /*00d0*/  ULDC.64 UR4, c[0x0][0x208] ;  /* 0x0000820000047ab9 */ /* 0x000fd00000000a00 */
[----:B------:R1:W-:Y:S04]  /*00e0*/  @!P0 STG.E desc[UR4][R2.64], R5 ;  /* 0x0000000502008986 */ /* 0x0003e8000c101904 */
[----:B------:R-:W-:Y:S05]  /*00f0*/  @P1 EXIT ;  /* 0x000000000000194d */ /* 0x000fea0003800000 */
[----:B-1----:R-:W-:-:S05]  /*0100*/  I2FP.F32.S32 R5, R0 ;  /* 0x0000000000057245 */ /* 0x002fca0000201400 */
[----:B------:R-:W-:Y:S01]  /*0110*/  STG.E desc[UR4][R2.64+0x4], R5 ;  /* 0x0000040502007986 */ /* 0x000fe2000c101904 */
[----:B------:R-:W-:Y:S05]  /*0120*/  EXIT ;  /* 0x000000000000794d */ /* 0x000fea0003800000 */
.L_x_0:
[----:B------:R-:W-:-:S00]  /*0130*/  BRA `(.L_x_0) ;  /* 0xfffffffc00fc7947 */ /* 0x000fc0000383ffff */
[----:B------:R-:W-:-:S00]  /*0140*/  NOP ;  /* 0x0000000000007918 */ /* 0x000fc00000000000 */
        /* <DEDUP_REMOVED lines=11> */
.L_x_1:


//--------------------- .nv.constant0.triton_poi_fused__to_copy_1 --------------------------
	.section	.nv.constant0.triton_poi_fused__to_copy_1,"a",@progbits
	.sectionflags	@""
	.align	4
.nv.constant0.triton_poi_fused__to_copy_1:
	.zero		552
